	.headerflags	@"EF_CUDA_TEXMODE_UNIFIED EF_CUDA_64BIT_ADDRESS EF_CUDA_ACCELERATORS EF_CUDA_SM90 EF_CUDA_VIRTUAL_SM(EF_CUDA_SM90)"
	.elftype	@"ET_EXEC"


//--------------------- .nv.info                  --------------------------
	.section	.nv.info,"",@"SHT_CUDA_INFO"
	.align	4


	//----- nvinfo : EIATTR_REGCOUNT
	.align		4
        /*0000*/ 	.byte	0x04, 0x2f
        /*0002*/ 	.short	(.L_1 - .L_0)
	.align		4
.L_0:
        /*0004*/ 	.word	index@(triton_poi_fused_add_7)
        /*0008*/ 	.word	0x0000000c


	//----- nvinfo : EIATTR_MIN_STACK_SIZE
	.align		4
.L_1:
        /*000c*/ 	.byte	0x04, 0x12
        /*000e*/ 	.short	(.L_3 - .L_2)
	.align		4
.L_2:
        /*0010*/ 	.word	index@(triton_poi_fused_add_7)
        /*0014*/ 	.word	0x00000000


	//----- nvinfo : EIATTR_FRAME_SIZE
	.align		4
.L_3:
        /*0018*/ 	.byte	0x04, 0x11
        /*001a*/ 	.short	(.L_5 - .L_4)
	.align		4
.L_4:
        /*001c*/ 	.word	index@(triton_poi_fused_add_7)
        /*0020*/ 	.word	0x00000000


	//----- nvinfo : EIATTR_MIN_STACK_SIZE
	.align		4
.L_5:
        /*0024*/ 	.byte	0x04, 0x12
        /*0026*/ 	.short	(.L_7 - .L_6)
	.align		4
.L_6:
        /*0028*/ 	.word	index@(triton_poi_fused_add_7)
        /*002c*/ 	.word	0x00000000
.L_7:


//--------------------- .nv.info.triton_poi_fused_add_7 --------------------------
	.section	.nv.info.triton_poi_fused_add_7,"",@"SHT_CUDA_INFO"
	.sectionflags	@""
	.align	4


	//----- nvinfo : EIATTR_CUDA_API_VERSION
	.align		4
        /*0000*/ 	.byte	0x04, 0x37
        /*0002*/ 	.short	(.L_9 - .L_8)
.L_8:
        /*0004*/ 	.word	0x0000007c


	//----- nvinfo : EIATTR_KPARAM_INFO
	.align		4
.L_9:
        /*0008*/ 	.byte	0x04, 0x17
        /*000a*/ 	.short	(.L_11 - .L_10)
.L_10:
        /*000c*/ 	.word	0x00000000
        /*0010*/ 	.short	0x0002
        /*0012*/ 	.short	0x0010
        /*0014*/ 	.byte	0x00, 0xf0, 0x11, 0x00


	//----- nvinfo : EIATTR_KPARAM_INFO
	.align		4
.L_11:
        /*0018*/ 	.byte	0x04, 0x17
        /*001a*/ 	.short	(.L_13 - .L_12)
.L_12:
        /*001c*/ 	.word	0x00000000
        /*0020*/ 	.short	0x0001
        /*0022*/ 	.short	0x0008
        /*0024*/ 	.byte	0x00, 0xf4, 0x21, 0x00


	//----- nvinfo : EIATTR_KPARAM_INFO
	.align		4
.L_13:
        /*0028*/ 	.byte	0x04, 0x17
        /*002a*/ 	.short	(.L_15 - .L_14)
.L_14:
        /*002c*/ 	.word	0x00000000
        /*0030*/ 	.short	0x0000
        /*0032*/ 	.short	0x0000
        /*0034*/ 	.byte	0x00, 0xf4, 0x21, 0x00


	//----- nvinfo : EIATTR_SPARSE_MMA_MASK
	.align		4
.L_15:
        /*0038*/ 	.byte	0x03, 0x50
        /*003a*/ 	.short	0x0000


	//----- nvinfo : EIATTR_MAXREG_COUNT
	.align		4
        /*003c*/ 	.byte	0x03, 0x1b
        /*003e*/ 	.short	0x00ff


	//----- nvinfo : EIATTR_EXIT_INSTR_OFFSETS
	.align		4
        /*0040*/ 	.byte	0x04, 0x1c
        /*0042*/ 	.short	(.L_17 - .L_16)


	//   ....[0]....
.L_16:
        /*0044*/ 	.word	0x00000120


	//   ....[1]....
        /*0048*/ 	.word	0x00000140


	//----- nvinfo : EIATTR_REQNTID
	.align		4
.L_17:
        /*004c*/ 	.byte	0x04, 0x10
        /*004e*/ 	.short	(.L_19 - .L_18)
.L_18:
        /*0050*/ 	.word	0x00000080
        /*0054*/ 	.word	0x00000001
        /*0058*/ 	.word	0x00000001


	//----- nvinfo : EIATTR_CBANK_PARAM_SIZE
	.align		4
.L_19:
        /*005c*/ 	.byte	0x03, 0x19
        /*005e*/ 	.short	0x0014


	//----- nvinfo : EIATTR_PARAM_CBANK
	.align		4
        /*0060*/ 	.byte	0x04, 0x0a
        /*0062*/ 	.short	(.L_21 - .L_20)
	.align		4
.L_20:
        /*0064*/ 	.word	index@(.nv.constant0.triton_poi_fused_add_7)
        /*0068*/ 	.short	0x0210
        /*006a*/ 	.short	0x0014


	//----- nvinfo : EIATTR_SW_WAR
	.align		4
.L_21:
        /*006c*/ 	.byte	0x04, 0x36
        /*006e*/ 	.short	(.L_23 - .L_22)
.L_22:
        /*0070*/ 	.word	0x00000008
.L_23:


//--------------------- .nv.callgraph             --------------------------
	.section	.nv.callgraph,"",@"SHT_CUDA_CALLGRAPH"
	.align	4
	.sectionentsize	8
	.align		4
        /*0000*/ 	.word	0x00000000
	.align		4
        /*0004*/ 	.word	0xffffffff
	.align		4
        /*0008*/ 	.word	0x00000000
	.align		4
        /*000c*/ 	.word	0xfffffffe
	.align		4
        /*0010*/ 	.word	0x00000000
	.align		4
        /*0014*/ 	.word	0xfffffffd
	.align		4
        /*0018*/ 	.word	0x00000000
	.align		4
        /*001c*/ 	.word	0xfffffffc


//--------------------- .text.triton_poi_fused_add_7 --------------------------
	.section	.text.triton_poi_fused_add_7,"ax",@progbits
	.align	128
        .global         triton_poi_fused_add_7
        .type           triton_poi_fused_add_7,@function
        .size           triton_poi_fused_add_7,(.L_x_1 - triton_poi_fused_add_7)
        .other          triton_poi_fused_add_7,@"STO_CUDA_ENTRY STV_DEFAULT"
triton_poi_fused_add_7:
.text.triton_poi_fused_add_7:
[----:B------:R-:W0:Y:S02]  /*0000*/  LDC R1, c[0x0][0x28] ;  /* 0x00000a00ff017b82 */ /* 0x000e240000000800 */
[----:B------:R-:W1:Y:S01]  /*0010*/  S2R R0, SR_TID.X ;  /* 0x0000000000007919 */ /* 0x000e620000002100 */
[----:B------:R-:W2:Y:S01]  /*0020*/  LDC.64 R2, c[0x0][0x218] ;  /* 0x00008600ff027b82 */ /* 0x000ea20000000a00 */
[----:B------:R-:W-:Y:S01]  /*0030*/  CS2R R8, SRZ ;  /* 0x0000000000087805 */ /* 0x000fe2000001ff00 */
[----:B------:R-:W-:Y:S01]  /*0040*/  ULDC.64 UR4, c[0x0][0x208] ;  /* 0x0000820000047ab9 */ /* 0x000fe20000000a00 */
[----:B------:R-:W3:Y:S05]  /*0050*/  S2R R7, SR_CTAID.X ;  /* 0x0000000000077919 */ /* 0x000eea0000002500 */
[----:B------:R-:W4:Y:S01]  /*0060*/  LDC.64 R4, c[0x0][0x210] ;  /* 0x00008400ff047b82 */ /* 0x000f220000000a00 */
[----:B-1----:R-:W-:-:S04]  /*0070*/  SHF.L.U32 R0, R0, 0x1, RZ ;  /* 0x0000000100007819 */ /* 0x002fc800000006ff */
[----:B------:R-:W-:-:S04]  /*0080*/  LOP3.LUT R0, R0, 0xfe, RZ, 0xc0, !PT ;  /* 0x000000fe00007812 */ /* 0x000fc800078ec0ff */
[----:B---3--:R-:W-:-:S04]  /*0090*/  LEA R7, R7, R0, 0x8 ;  /* 0x0000000007077211 */ /* 0x008fc800078e40ff */
[C---:B------:R-:W-:Y:S01]  /*00a0*/  ISETP.GE.AND P0, PT, R7.reuse, 0x400, PT ;  /* 0x000004000700780c */ /* 0x040fe20003f06270 */
[----:B--2---:R-:W-:-:S04]  /*00b0*/  IMAD.WIDE R2, R7, 0x4, R2 ;  /* 0x0000000407027825 */ /* 0x004fc800078e0202 */
[----:B----4-:R-:W-:Y:S01]  /*00c0*/  IMAD.WIDE R4, R7, 0x4, R4 ;  /* 0x0000000407047825 */ /* 0x010fe200078e0204 */
[----:B------:R-:W-:-:S07]  /*00d0*/  CS2R R6, SRZ ;  /* 0x0000000000067805 */ /* 0x000fce000001ff00 */
[----:B------:R-:W2:Y:S04]  /*00e0*/  @!P0 LDG.E.64 R6, desc[UR4][R2.64] ;  /* 0x0000000402068981 */ /* 0x000ea8000c1e1b00 */
[----:B------:R-:W2:Y:S02]  /*00f0*/  @!P0 LDG.E.64 R8, desc[UR4][R4.64] ;  /* 0x0000000404088981 */ /* 0x000ea4000c1e1b00 */
[----:B--2---:R-:W-:Y:S01]  /*0100*/  FADD R6, R8, R6 ;  /* 0x0000000608067221 */ /* 0x004fe20000000000 */
[----:B------:R-:W-:Y:S01]  /*0110*/  FADD R7, R9, R7 ;  /* 0x0000000709077221 */ /* 0x000fe20000000000 */
[----:B------:R-:W-:Y:S06]  /*0120*/  @P0 EXIT ;  /* 0x000000000000094d */ /* 0x000fec0003800000 */
[----:B------:R-:W-:Y:S01]  /*0130*/  STG.E.64 desc[UR4][R4.64], R6 ;  /* 0x0000000604007986 */ /* 0x000fe2000c101b04 */
[----:B------:R-:W-:Y:S05]  /*0140*/  EXIT ;  /* 0x000000000000794d */ /* 0x000fea0003800000 */
.L_x_0:
[----:B------:R-:W-:-:S00]  /*0150*/  BRA `(.L_x_0) ;  /* 0xfffffffc00fc7947 */ /* 0x000fc0000383ffff */
[----:B------:R-:W-:-:S00]  /*0160*/  NOP ;  /* 0x0000000000007918 */ /* 0x000fc00000000000 */
        /* <DEDUP_REMOVED lines=9> */
.L_x_1:


//--------------------- .nv.constant0.triton_poi_fused_add_7 --------------------------
	.section	.nv.constant0.triton_poi_fused_add_7,"a",@progbits
	.sectionflags	@""
	.align	4
.nv.constant0.triton_poi_fused_add_7:
	.zero		548
